	.headerflags	@"EF_CUDA_TEXMODE_UNIFIED EF_CUDA_64BIT_ADDRESS EF_CUDA_ACCELERATORS EF_CUDA_SM90 EF_CUDA_VIRTUAL_SM(EF_CUDA_SM90)"
	.elftype	@"ET_EXEC"


//--------------------- .nv.info                  --------------------------
	.section	.nv.info,"",@"SHT_CUDA_INFO"
	.align	4


	//----- nvinfo : EIATTR_REGCOUNT
	.align		4
        /*0000*/ 	.byte	0x04, 0x2f
        /*0002*/ 	.short	(.L_1 - .L_0)
	.align		4
.L_0:
        /*0004*/ 	.word	index@(triton_poi_fused_max_pool2d_with_indices_0)
        /*0008*/ 	.word	0x00000016


	//----- nvinfo : EIATTR_MIN_STACK_SIZE
	.align		4
.L_1:
        /*000c*/ 	.byte	0x04, 0x12
        /*000e*/ 	.short	(.L_3 - .L_2)
	.align		4
.L_2:
        /*0010*/ 	.word	index@(triton_poi_fused_max_pool2d_with_indices_0)
        /*0014*/ 	.word	0x00000000


	//----- nvinfo : EIATTR_FRAME_SIZE
	.align		4
.L_3:
        /*0018*/ 	.byte	0x04, 0x11
        /*001a*/ 	.short	(.L_5 - .L_4)
	.align		4
.L_4:
        /*001c*/ 	.word	index@(triton_poi_fused_max_pool2d_with_indices_0)
        /*0020*/ 	.word	0x00000000


	//----- nvinfo : EIATTR_MIN_STACK_SIZE
	.align		4
.L_5:
        /*0024*/ 	.byte	0x04, 0x12
        /*0026*/ 	.short	(.L_7 - .L_6)
	.align		4
.L_6:
        /*0028*/ 	.word	index@(triton_poi_fused_max_pool2d_with_indices_0)
        /*002c*/ 	.word	0x00000000
.L_7:


//--------------------- .nv.info.triton_poi_fused_max_pool2d_with_indices_0 --------------------------
	.section	.nv.info.triton_poi_fused_max_pool2d_with_indices_0,"",@"SHT_CUDA_INFO"
	.sectionflags	@""
	.align	4


	//----- nvinfo : EIATTR_CUDA_API_VERSION
	.align		4
        /*0000*/ 	.byte	0x04, 0x37
        /*0002*/ 	.short	(.L_9 - .L_8)
.L_8:
        /*0004*/ 	.word	0x0000007c


	//----- nvinfo : EIATTR_KPARAM_INFO
	.align		4
.L_9:
        /*0008*/ 	.byte	0x04, 0x17
        /*000a*/ 	.short	(.L_11 - .L_10)
.L_10:
        /*000c*/ 	.word	0x00000000
        /*0010*/ 	.short	0x0002
        /*0012*/ 	.short	0x0010
        /*0014*/ 	.byte	0x00, 0xf0, 0x11, 0x00


	//----- nvinfo : EIATTR_KPARAM_INFO
	.align		4
.L_11:
        /*0018*/ 	.byte	0x04, 0x17
        /*001a*/ 	.short	(.L_13 - .L_12)
.L_12:
        /*001c*/ 	.word	0x00000000
        /*0020*/ 	.short	0x0001
        /*0022*/ 	.short	0x0008
        /*0024*/ 	.byte	0x00, 0xf4, 0x21, 0x00


	//----- nvinfo : EIATTR_KPARAM_INFO
	.align		4
.L_13:
        /*0028*/ 	.byte	0x04, 0x17
        /*002a*/ 	.short	(.L_15 - .L_14)
.L_14:
        /*002c*/ 	.word	0x00000000
        /*0030*/ 	.short	0x0000
        /*0032*/ 	.short	0x0000
        /*0034*/ 	.byte	0x00, 0xf4, 0x21, 0x00


	//----- nvinfo : EIATTR_SPARSE_MMA_MASK
	.align		4
.L_15:
        /*0038*/ 	.byte	0x03, 0x50
        /*003a*/ 	.short	0x0000


	//----- nvinfo : EIATTR_MAXREG_COUNT
	.align		4
        /*003c*/ 	.byte	0x03, 0x1b
        /*003e*/ 	.short	0x00ff


	//----- nvinfo : EIATTR_EXIT_INSTR_OFFSETS
	.align		4
        /*0040*/ 	.byte	0x04, 0x1c
        /*0042*/ 	.short	(.L_17 - .L_16)


	//   ....[0]....
.L_16:
        /*0044*/ 	.word	0x000006d0


	//   ....[1]....
        /*0048*/ 	.word	0x000006f0


	//----- nvinfo : EIATTR_REQNTID
	.align		4
.L_17:
        /*004c*/ 	.byte	0x04, 0x10
        /*004e*/ 	.short	(.L_19 - .L_18)
.L_18:
        /*0050*/ 	.word	0x00000080
        /*0054*/ 	.word	0x00000001
        /*0058*/ 	.word	0x00000001


	//----- nvinfo : EIATTR_CBANK_PARAM_SIZE
	.align		4
.L_19:
        /*005c*/ 	.byte	0x03, 0x19
        /*005e*/ 	.short	0x0014


	//----- nvinfo : EIATTR_PARAM_CBANK
	.align		4
        /*0060*/ 	.byte	0x04, 0x0a
        /*0062*/ 	.short	(.L_21 - .L_20)
	.align		4
.L_20:
        /*0064*/ 	.word	index@(.nv.constant0.triton_poi_fused_max_pool2d_with_indices_0)
        /*0068*/ 	.short	0x0210
        /*006a*/ 	.short	0x0014


	//----- nvinfo : EIATTR_SW_WAR
	.align		4
.L_21:
        /*006c*/ 	.byte	0x04, 0x36
        /*006e*/ 	.short	(.L_23 - .L_22)
.L_22:
        /*0070*/ 	.word	0x00000008
.L_23:


//--------------------- .nv.callgraph             --------------------------
	.section	.nv.callgraph,"",@"SHT_CUDA_CALLGRAPH"
	.align	4
	.sectionentsize	8
	.align		4
        /*0000*/ 	.word	0x00000000
	.align		4
        /*0004*/ 	.word	0xffffffff
	.align		4
        /*0008*/ 	.word	0x00000000
	.align		4
        /*000c*/ 	.word	0xfffffffe
	.align		4
        /*0010*/ 	.word	0x00000000
	.align		4
        /*0014*/ 	.word	0xfffffffd
	.align		4
        /*0018*/ 	.word	0x00000000
	.align		4
        /*001c*/ 	.word	0xfffffffc


//--------------------- .text.triton_poi_fused_max_pool2d_with_indices_0 --------------------------
	.section	.text.triton_poi_fused_max_pool2d_with_indices_0,"ax",@progbits
	.align	128
        .global         triton_poi_fused_max_pool2d_with_indices_0
        .type           triton_poi_fused_max_pool2d_with_indices_0,@function
        .size           triton_poi_fused_max_pool2d_with_indices_0,(.L_x_1 - triton_poi_fused_max_pool2d_with_indices_0)
        .other          triton_poi_fused_max_pool2d_with_indices_0,@"STO_CUDA_ENTRY STV_DEFAULT"
triton_poi_fused_max_pool2d_with_indices_0:
.text.triton_poi_fused_max_pool2d_with_indices_0:
[----:B------:R-:W0:Y:S02]  /*0000*/  LDC R1, c[0x0][0x28] ;  /* 0x00000a00ff017b82 */ /* 0x000e240000000800 */
[----:B------:R-:W1:Y:S01]  /*0010*/  S2R R5, SR_TID.X ;  /* 0x0000000000057919 */ /* 0x000e620000002100 */
[----:B------:R-:W-:Y:S01]  /*0020*/  CS2R R12, SRZ ;  /* 0x00000000000c7805 */ /* 0x000fe2000001ff00 */
[----:B------:R-:W-:Y:S01]  /*0030*/  ULDC.64 UR4, c[0x0][0x208] ;  /* 0x0000820000047ab9 */ /* 0x000fe20000000a00 */
[----:B------:R-:W2:Y:S01]  /*0040*/  S2R R0, SR_CTAID.X ;  /* 0x0000000000007919 */ /* 0x000ea20000002500 */
[----:B-1----:R-:W-:Y:S02]  /*0050*/  LOP3.LUT R5, R5, 0x7f, RZ, 0xc0, !PT ;  /* 0x0000007f05057812 */ /* 0x002fe400078ec0ff */
[----:B--2---:R-:W-:-:S03]  /*0060*/  SHF.R.S32.HI R2, RZ, 0x18, R0 ;  /* 0x00000018ff027819 */ /* 0x004fc60000011400 */
[----:B------:R-:W-:Y:S01]  /*0070*/  IMAD R5, R0, 0x80, R5 ;  /* 0x0000008000057824 */ /* 0x000fe200078e0205 */
[----:B------:R-:W-:-:S03]  /*0080*/  SGXT R0, R2, 0x1 ;  /* 0x000000010200781a */ /* 0x000fc60000000200 */
[----:B------:R-:W-:Y:S01]  /*0090*/  VIADD R9, R5, 0xfffffffc ;  /* 0xfffffffc05097836 */ /* 0x000fe20000000000 */
[----:B------:R-:W1:Y:S01]  /*00a0*/  LDC.64 R2, c[0x0][0x210] ;  /* 0x00008400ff027b82 */ /* 0x000e620000000a00 */
[----:B------:R-:W-:-:S04]  /*00b0*/  LEA.HI R0, R0, R5, RZ, 0x2 ;  /* 0x0000000500007211 */ /* 0x000fc800078f10ff */
[----:B------:R-:W-:Y:S02]  /*00c0*/  SHF.R.S32.HI R4, RZ, 0x2, R0 ;  /* 0x00000002ff047819 */ /* 0x000fe40000011400 */
[----:B------:R-:W-:Y:S02]  /*00d0*/  LOP3.LUT R0, R0, 0xfffffffc, RZ, 0xc0, !PT ;  /* 0xfffffffc00007812 */ /* 0x000fe400078ec0ff */
[----:B------:R-:W-:-:S04]  /*00e0*/  LEA.HI R6, R4, R4, RZ, 0x2 ;  /* 0x0000000404067211 */ /* 0x000fc800078f10ff */
[----:B------:R-:W-:-:S05]  /*00f0*/  LOP3.LUT R7, R6, 0xfffffffc, RZ, 0xc0, !PT ;  /* 0xfffffffc06077812 */ /* 0x000fca00078ec0ff */
[----:B------:R-:W-:Y:S02]  /*0100*/  IMAD.IADD R15, R4, 0x1, -R7 ;  /* 0x00000001040f7824 */ /* 0x000fe400078e0a07 */
[C---:B------:R-:W-:Y:S02]  /*0110*/  IMAD.IADD R4, R5.reuse, 0x1, -R0 ;  /* 0x0000000105047824 */ /* 0x040fe400078e0a00 */
[----:B------:R-:W-:Y:S01]  /*0120*/  VIADD R7, R5, 0xfffffffb ;  /* 0xfffffffb05077836 */ /* 0x000fe20000000000 */
[----:B------:R-:W-:Y:S01]  /*0130*/  ISETP.GT.AND P0, PT, R15, RZ, PT ;  /* 0x000000ff0f00720c */ /* 0x000fe20003f04270 */
[C---:B------:R-:W-:Y:S02]  /*0140*/  VIADD R0, R4.reuse, 0x1 ;  /* 0x0000000104007836 */ /* 0x040fe40000000000 */
[--C-:B-1----:R-:W-:Y:S01]  /*0150*/  IMAD.WIDE R6, R7, 0x4, R2.reuse ;  /* 0x0000000407067825 */ /* 0x102fe200078e0202 */
[C---:B------:R-:W-:Y:S02]  /*0160*/  ISETP.GT.AND P1, PT, R4.reuse, RZ, P0 ;  /* 0x000000ff0400720c */ /* 0x040fe40000724270 */
[----:B------:R-:W-:Y:S01]  /*0170*/  ISETP.GT.AND P2, PT, R4, -0x1, P0 ;  /* 0xffffffff0400780c */ /* 0x000fe20000744270 */
[----:B------:R-:W-:Y:S01]  /*0180*/  IMAD.WIDE R8, R9, 0x4, R2 ;  /* 0x0000000409087825 */ /* 0x000fe200078e0202 */
[----:B------:R-:W-:-:S02]  /*0190*/  ISETP.LT.AND P0, PT, R5, 0x100, P1 ;  /* 0x000001000500780c */ /* 0x000fc40000f01270 */
[----:B------:R-:W-:Y:S02]  /*01a0*/  ISETP.LT.AND P4, PT, R5, 0x100, P2 ;  /* 0x000001000500780c */ /* 0x000fe40001781270 */
[----:B------:R-:W-:-:S04]  /*01b0*/  ISETP.GE.U32.AND P1, PT, R0, 0x4, PT ;  /* 0x000000040000780c */ /* 0x000fc80003f26070 */
[----:B------:R-:W-:-:S04]  /*01c0*/  ISETP.GT.AND P2, PT, R15, RZ, !P1 ;  /* 0x000000ff0f00720c */ /* 0x000fc80004f44270 */
[C---:B------:R-:W-:Y:S01]  /*01d0*/  ISETP.LT.AND P2, PT, R5.reuse, 0x100, P2 ;  /* 0x000001000500780c */ /* 0x040fe20001741270 */
[----:B------:R-:W-:Y:S01]  /*01e0*/  VIADD R11, R5, 0xfffffffd ;  /* 0xfffffffd050b7836 */ /* 0x000fe20000000000 */
[----:B------:R1:W2:Y:S01]  /*01f0*/  @P0 LDG.E R12, desc[UR4][R6.64] ;  /* 0x00000004060c0981 */ /* 0x0002a2000c1e1900 */
[----:B------:R-:W-:-:S03]  /*0200*/  IMAD.MOV.U32 R14, RZ, RZ, RZ ;  /* 0x000000ffff0e7224 */ /* 0x000fc600078e00ff */
[----:B------:R3:W4:Y:S01]  /*0210*/  @P4 LDG.E R13, desc[UR4][R8.64] ;  /* 0x00000004080d4981 */ /* 0x000722000c1e1900 */
[----:B------:R-:W-:-:S06]  /*0220*/  IMAD.WIDE R10, R11, 0x4, R2 ;  /* 0x000000040b0a7825 */ /* 0x000fcc00078e0202 */
[----:B------:R5:W4:Y:S01]  /*0230*/  @P2 LDG.E R14, desc[UR4][R10.64] ;  /* 0x000000040a0e2981 */ /* 0x000b22000c1e1900 */
[C---:B------:R-:W-:Y:S01]  /*0240*/  ISETP.GT.AND P3, PT, R15.reuse, -0x1, PT ;  /* 0xffffffff0f00780c */ /* 0x040fe20003f64270 */
[----:B-1----:R-:W-:Y:S01]  /*0250*/  IMAD.MOV.U32 R7, RZ, RZ, RZ ;  /* 0x000000ffff077224 */ /* 0x002fe200078e00ff */
[C---:B---3--:R-:W-:Y:S02]  /*0260*/  LOP3.LUT R8, R15.reuse, R4, RZ, 0xfc, !PT ;  /* 0x000000040f087212 */ /* 0x048fe400078efcff */
[----:B------:R-:W-:Y:S02]  /*0270*/  ISETP.GT.AND P3, PT, R4, RZ, P3 ;  /* 0x000000ff0400720c */ /* 0x000fe40001f64270 */
[C---:B------:R-:W-:Y:S01]  /*0280*/  ISETP.GT.AND P1, PT, R15.reuse, -0x1, !P1 ;  /* 0xffffffff0f00780c */ /* 0x040fe20004f24270 */
[----:B------:R-:W-:-:S03]  /*0290*/  VIADD R19, R15, 0x1 ;  /* 0x000000010f137836 */ /* 0x000fc60000000000 */
[C---:B------:R-:W-:Y:S01]  /*02a0*/  ISETP.LT.AND P1, PT, R5.reuse, 0x100, P1 ;  /* 0x000001000500780c */ /* 0x040fe20000f21270 */
[C---:B------:R-:W-:Y:S02]  /*02b0*/  VIADD R15, R5.reuse, 0x1 ;  /* 0x00000001050f7836 */ /* 0x040fe40000000000 */
[----:B-----5:R-:W-:Y:S01]  /*02c0*/  IMAD.WIDE R10, R5, 0x4, R2 ;  /* 0x00000004050a7825 */ /* 0x020fe200078e0202 */
[----:B------:R-:W-:Y:S02]  /*02d0*/  LOP3.LUT R0, R19, R0, RZ, 0xfc, !PT ;  /* 0x0000000013007212 */ /* 0x000fe400078efcff */
[----:B--2---:R-:W-:Y:S02]  /*02e0*/  SEL R16, R12, 0xff800000, P0 ;  /* 0xff8000000c107807 */ /* 0x004fe40000000000 */
[----:B------:R-:W-:Y:S02]  /*02f0*/  ISETP.LT.AND P0, PT, R5, 0x100, P3 ;  /* 0x000001000500780c */ /* 0x000fe40001f01270 */
[----:B----4-:R-:W-:Y:S01]  /*0300*/  SEL R17, R13, 0xff800000, P4 ;  /* 0xff8000000d117807 */ /* 0x010fe20002000000 */
[C---:B------:R-:W-:Y:S01]  /*0310*/  VIADD R13, R5.reuse, 0xffffffff ;  /* 0xffffffff050d7836 */ /* 0x040fe20000000000 */
[----:B------:R-:W-:-:S02]  /*0320*/  ISETP.GE.AND P4, PT, R5, 0x100, PT ;  /* 0x000001000500780c */ /* 0x000fc40003f86270 */
[----:B------:R-:W-:Y:S01]  /*0330*/  FSETP.GT.AND P3, PT, R17, R16, PT ;  /* 0x000000101100720b */ /* 0x000fe20003f64000 */
[----:B------:R-:W-:Y:S01]  /*0340*/  IMAD.WIDE R12, R13, 0x4, R2 ;  /* 0x000000040d0c7825 */ /* 0x000fe200078e0202 */
[----:B------:R-:W-:Y:S02]  /*0350*/  ISETP.GT.AND P5, PT, R8, -0x1, !P4 ;  /* 0xffffffff0800780c */ /* 0x000fe400067a4270 */
[----:B------:R-:W-:Y:S02]  /*0360*/  SEL R6, R14, 0xff800000, P2 ;  /* 0xff8000000e067807 */ /* 0x000fe40001000000 */
[----:B------:R-:W-:Y:S01]  /*0370*/  FSETP.NAN.AND P2, PT, R17, R17, PT ;  /* 0x000000111100720b */ /* 0x000fe20003f48000 */
[----:B------:R1:W2:Y:S01]  /*0380*/  @P0 LDG.E R7, desc[UR4][R12.64] ;  /* 0x000000040c070981 */ /* 0x0002a2000c1e1900 */
[----:B------:R-:W-:Y:S02]  /*0390*/  FSETP.NAN.AND P6, PT, R6, R6, PT ;  /* 0x000000060600720b */ /* 0x000fe40003fc8000 */
[----:B------:R-:W-:-:S03]  /*03a0*/  CS2R R8, SRZ ;  /* 0x0000000000087805 */ /* 0x000fc6000001ff00 */
[----:B------:R-:W-:Y:S02]  /*03b0*/  @!P3 FSEL R17, R17, R16, P2 ;  /* 0x000000101111b208 */ /* 0x000fe40001000000 */
[----:B------:R-:W-:Y:S01]  /*03c0*/  ISETP.GE.U32.AND P2, PT, R19, 0x4, PT ;  /* 0x000000041300780c */ /* 0x000fe20003f46070 */
[----:B------:R-:W-:Y:S01]  /*03d0*/  IMAD.WIDE R14, R15, 0x4, R2 ;  /* 0x000000040f0e7825 */ /* 0x000fe200078e0202 */
[----:B------:R-:W-:Y:S01]  /*03e0*/  FSETP.GEU.AND P3, PT, R17, R6, PT ;  /* 0x000000061100720b */ /* 0x000fe20003f6e000 */
[----:B------:R-:W3:Y:S03]  /*03f0*/  @P5 LDG.E R9, desc[UR4][R10.64] ;  /* 0x000000040a095981 */ /* 0x000ee6000c1e1900 */
[----:B------:R-:W-:Y:S01]  /*0400*/  @!P6 FSEL R6, R6, R17, !P3 ;  /* 0x000000110606e208 */ /* 0x000fe20005800000 */
[----:B------:R4:W5:Y:S01]  /*0410*/  @P1 LDG.E R8, desc[UR4][R14.64] ;  /* 0x000000040e081981 */ /* 0x000962000c1e1900 */
[----:B------:R-:W-:-:S04]  /*0420*/  ISETP.GT.AND P3, PT, R4, RZ, !P2 ;  /* 0x000000ff0400720c */ /* 0x000fc80005764270 */
[C---:B------:R-:W-:Y:S01]  /*0430*/  ISETP.LT.AND P3, PT, R5.reuse, 0x100, P3 ;  /* 0x000001000500780c */ /* 0x040fe20001f61270 */
[----:B-1----:R-:W-:Y:S01]  /*0440*/  VIADD R13, R5, 0x3 ;  /* 0x00000003050d7836 */ /* 0x002fe20000000000 */
[----:B------:R-:W-:Y:S01]  /*0450*/  ISETP.GT.AND P2, PT, R4, -0x1, !P2 ;  /* 0xffffffff0400780c */ /* 0x000fe20005744270 */
[----:B------:R-:W-:Y:S02]  /*0460*/  IMAD.MOV.U32 R4, RZ, RZ, RZ ;  /* 0x000000ffff047224 */ /* 0x000fe400078e00ff */
[----:B------:R-:W-:Y:S01]  /*0470*/  IMAD.WIDE R12, R13, 0x4, R2 ;  /* 0x000000040d0c7825 */ /* 0x000fe200078e0202 */
[----:B------:R-:W-:-:S03]  /*0480*/  ISETP.LT.AND P2, PT, R5, 0x100, P2 ;  /* 0x000001000500780c */ /* 0x000fc60001741270 */
[----:B------:R-:W-:Y:S01]  /*0490*/  VIADD R17, R5, 0x4 ;  /* 0x0000000405117836 */ /* 0x000fe20000000000 */
[----:B------:R-:W-:Y:S01]  /*04a0*/  ISETP.LT.U32.AND P6, PT, R0, 0x4, !P4 ;  /* 0x000000040000780c */ /* 0x000fe200067c1070 */
[----:B----4-:R-:W-:Y:S02]  /*04b0*/  IMAD.MOV.U32 R14, RZ, RZ, RZ ;  /* 0x000000ffff0e7224 */ /* 0x010fe400078e00ff */
[----:B------:R-:W4:Y:S01]  /*04c0*/  @P3 LDG.E R4, desc[UR4][R12.64] ;  /* 0x000000040c043981 */ /* 0x000f22000c1e1900 */
[----:B------:R-:W-:-:S04]  /*04d0*/  IMAD.WIDE R10, R17, 0x4, R2 ;  /* 0x00000004110a7825 */ /* 0x000fc800078e0202 */
[----:B------:R-:W-:Y:S01]  /*04e0*/  VIADD R15, R5, 0x5 ;  /* 0x00000005050f7836 */ /* 0x000fe20000000000 */
[----:B------:R-:W4:Y:S03]  /*04f0*/  @P2 LDG.E R14, desc[UR4][R10.64] ;  /* 0x000000040a0e2981 */ /* 0x000f26000c1e1900 */
[----:B------:R-:W-:-:S04]  /*0500*/  IMAD.WIDE R2, R15, 0x4, R2 ;  /* 0x000000040f027825 */ /* 0x000fc800078e0202 */
[----:B------:R-:W-:-:S06]  /*0510*/  IMAD.MOV.U32 R15, RZ, RZ, RZ ;  /* 0x000000ffff0f7224 */ /* 0x000fcc00078e00ff */
[----:B------:R1:W4:Y:S02]  /*0520*/  @P6 LDG.E R15, desc[UR4][R2.64] ;  /* 0x00000004020f6981 */ /* 0x000324000c1e1900 */
[----:B-1----:R-:W1:Y:S02]  /*0530*/  LDC.64 R2, c[0x0][0x218] ;  /* 0x00008600ff027b82 */ /* 0x002e640000000a00 */
[----:B-1----:R-:W-:Y:S01]  /*0540*/  IMAD.WIDE R2, R5, 0x4, R2 ;  /* 0x0000000405027825 */ /* 0x002fe200078e0202 */
[----:B--2---:R-:W-:-:S04]  /*0550*/  SEL R7, R7, 0xff800000, P0 ;  /* 0xff80000007077807 */ /* 0x004fc80000000000 */
[-C--:B------:R-:W-:Y:S02]  /*0560*/  FSETP.NAN.AND P0, PT, R7, R7.reuse, PT ;  /* 0x000000070700720b */ /* 0x080fe40003f08000 */
[----:B---3--:R-:W-:Y:S02]  /*0570*/  SEL R0, R9, 0xff800000, P5 ;  /* 0xff80000009007807 */ /* 0x008fe40002800000 */
[----:B------:R-:W-:Y:S02]  /*0580*/  FSETP.GEU.AND P5, PT, R6, R7, PT ;  /* 0x000000070600720b */ /* 0x000fe40003fae000 */
[----:B-----5:R-:W-:Y:S02]  /*0590*/  SEL R9, R8, 0xff800000, P1 ;  /* 0xff80000008097807 */ /* 0x020fe40000800000 */
[----:B------:R-:W-:-:S05]  /*05a0*/  FSETP.NAN.AND P1, PT, R0, R0, PT ;  /* 0x000000000000720b */ /* 0x000fca0003f28000 */
[----:B------:R-:W-:Y:S02]  /*05b0*/  @!P0 FSEL R7, R7, R6, !P5 ;  /* 0x0000000607078208 */ /* 0x000fe40006800000 */
[----:B------:R-:W-:Y:S02]  /*05c0*/  FSETP.NAN.AND P0, PT, R9, R9, PT ;  /* 0x000000090900720b */ /* 0x000fe40003f08000 */
[----:B------:R-:W-:-:S04]  /*05d0*/  FSETP.GEU.AND P5, PT, R7, R0, PT ;  /* 0x000000000700720b */ /* 0x000fc80003fae000 */
[----:B------:R-:W-:Y:S02]  /*05e0*/  @!P1 FSEL R0, R0, R7, !P5 ;  /* 0x0000000700009208 */ /* 0x000fe40006800000 */
[----:B----4-:R-:W-:Y:S02]  /*05f0*/  SEL R4, R4, 0xff800000, P3 ;  /* 0xff80000004047807 */ /* 0x010fe40001800000 */
[----:B------:R-:W-:Y:S02]  /*0600*/  FSETP.GEU.AND P3, PT, R0, R9, PT ;  /* 0x000000090000720b */ /* 0x000fe40003f6e000 */
[----:B------:R-:W-:Y:S02]  /*0610*/  FSETP.NAN.AND P1, PT, R4, R4, PT ;  /* 0x000000040400720b */ /* 0x000fe40003f28000 */
[----:B------:R-:W-:Y:S02]  /*0620*/  SEL R7, R14, 0xff800000, P2 ;  /* 0xff8000000e077807 */ /* 0x000fe40001000000 */
[----:B------:R-:W-:-:S02]  /*0630*/  @!P0 FSEL R9, R9, R0, !P3 ;  /* 0x0000000009098208 */ /* 0x000fc40005800000 */
[----:B------:R-:W-:Y:S02]  /*0640*/  FSETP.NAN.AND P0, PT, R7, R7, PT ;  /* 0x000000070700720b */ /* 0x000fe40003f08000 */
[----:B------:R-:W-:-:S05]  /*0650*/  FSETP.GEU.AND P2, PT, R9, R4, PT ;  /* 0x000000040900720b */ /* 0x000fca0003f4e000 */
[----:B------:R-:W-:Y:S02]  /*0660*/  @!P1 FSEL R4, R4, R9, !P2 ;  /* 0x0000000904049208 */ /* 0x000fe40005000000 */
[----:B------:R-:W-:Y:S02]  /*0670*/  SEL R0, R15, 0xff800000, P6 ;  /* 0xff8000000f007807 */ /* 0x000fe40003000000 */
[----:B------:R-:W-:Y:S02]  /*0680*/  FSETP.GEU.AND P2, PT, R4, R7, PT ;  /* 0x000000070400720b */ /* 0x000fe40003f4e000 */
[----:B------:R-:W-:Y:S02]  /*0690*/  FSETP.NAN.AND P1, PT, R0, R0, PT ;  /* 0x000000000000720b */ /* 0x000fe40003f28000 */
[----:B------:R-:W-:-:S04]  /*06a0*/  @!P0 FSEL R7, R7, R4, !P2 ;  /* 0x0000000407078208 */ /* 0x000fc80005000000 */
[----:B------:R-:W-:-:S07]  /*06b0*/  FSETP.GEU.AND P0, PT, R7, R0, PT ;  /* 0x000000000700720b */ /* 0x000fce0003f0e000 */
[----:B------:R-:W-:Y:S01]  /*06c0*/  @!P1 SEL R0, R0, R7, !P0 ;  /* 0x0000000700009207 */ /* 0x000fe20004000000 */
[----:B------:R-:W-:Y:S06]  /*06d0*/  @P4 EXIT ;  /* 0x000000000000494d */ /* 0x000fec0003800000 */
[----:B------:R-:W-:Y:S01]  /*06e0*/  STG.E desc[UR4][R2.64], R0 ;  /* 0x0000000002007986 */ /* 0x000fe2000c101904 */
[----:B------:R-:W-:Y:S05]  /*06f0*/  EXIT ;  /* 0x000000000000794d */ /* 0x000fea0003800000 */
.L_x_0:
[----:B------:R-:W-:-:S00]  /*0700*/  BRA `(.L_x_0) ;  /* 0xfffffffc00fc7947 */ /* 0x000fc0000383ffff */
[----:B------:R-:W-:-:S00]  /*0710*/  NOP ;  /* 0x0000000000007918 */ /* 0x000fc00000000000 */
        /* <DEDUP_REMOVED lines=14> */
.L_x_1:


//--------------------- .nv.constant0.triton_poi_fused_max_pool2d_with_indices_0 --------------------------
	.section	.nv.constant0.triton_poi_fused_max_pool2d_with_indices_0,"a",@progbits
	.sectionflags	@""
	.align	4
.nv.constant0.triton_poi_fused_max_pool2d_with_indices_0:
	.zero		548
